//
// Generated by NVIDIA NVVM Compiler
//
// Compiler Build ID: CL-36424714
// Cuda compilation tools, release 13.0, V13.0.88
// Based on NVVM 20.0.0
//

.version 9.0
.target sm_100
.address_size 64

	// .globl	_Z15cudaDGEMV_shmemPfS_S_ii
// _ZZ15cudaDGEMV_shmemPfS_S_iiE3sum has been demoted

.visible .entry _Z15cudaDGEMV_shmemPfS_S_ii(
	.param .u64 .ptr .align 1 _Z15cudaDGEMV_shmemPfS_S_ii_param_0,
	.param .u64 .ptr .align 1 _Z15cudaDGEMV_shmemPfS_S_ii_param_1,
	.param .u64 .ptr .align 1 _Z15cudaDGEMV_shmemPfS_S_ii_param_2,
	.param .u32 _Z15cudaDGEMV_shmemPfS_S_ii_param_3,
	.param .u32 _Z15cudaDGEMV_shmemPfS_S_ii_param_4
)
{
	.reg .pred 	%p<6>;
	.reg .b32 	%r<47>;
	.reg .b32 	%f<29>;
	.reg .b64 	%rd<16>;
	// demoted variable
	.shared .align 4 .b8 _ZZ15cudaDGEMV_shmemPfS_S_iiE3sum[4096];
	ld.param.u64 	%rd6, [_Z15cudaDGEMV_shmemPfS_S_ii_param_0];
	ld.param.u64 	%rd7, [_Z15cudaDGEMV_shmemPfS_S_ii_param_1];
	ld.param.u32 	%r24, [_Z15cudaDGEMV_shmemPfS_S_ii_param_4];
	cvta.to.global.u64 	%rd1, %rd7;
	cvta.to.global.u64 	%rd2, %rd6;
	mov.u32 	%r25, %tid.x;
	mov.u32 	%r27, %ctaid.x;
	mul.lo.s32 	%r1, %r24, %r27;
	shr.s32 	%r28, %r24, 31;
	shr.u32 	%r29, %r28, 22;
	add.s32 	%r30, %r24, %r29;
	shr.s32 	%r2, %r30, 10;
	shl.b32 	%r31, %r25, 2;
	mov.u32 	%r32, _ZZ15cudaDGEMV_shmemPfS_S_iiE3sum;
	add.s32 	%r3, %r32, %r31;
	mov.b32 	%r33, 0;
	st.shared.u32 	[%r3], %r33;
	mul.lo.s32 	%r4, %r2, %r25;
	max.s32 	%r34, %r4, 1023;
	setp.ge.s32 	%p1, %r34, %r24;
	@%p1 bra 	$L__BB0_8;
	not.b32 	%r36, %r4;
	add.s32 	%r37, %r24, %r36;
	add.s32 	%r38, %r2, -1;
	min.u32 	%r39, %r37, %r38;
	add.s32 	%r5, %r39, 1;
	and.b32  	%r6, %r5, 3;
	setp.lt.u32 	%p2, %r39, 3;
	mov.b32 	%r44, 0;
	mov.f32 	%f28, 0f00000000;
	@%p2 bra 	$L__BB0_4;
	and.b32  	%r44, %r5, -4;
	neg.s32 	%r43, %r44;
	add.s32 	%r42, %r4, %r1;
	mov.f32 	%f28, 0f00000000;
	mov.u32 	%r41, %r4;
$L__BB0_3:
	mul.wide.s32 	%rd8, %r42, 4;
	add.s64 	%rd9, %rd2, %rd8;
	ld.global.f32 	%f11, [%rd9];
	mul.wide.u32 	%rd10, %r41, 4;
	add.s64 	%rd11, %rd1, %rd10;
	ld.global.f32 	%f12, [%rd11];
	fma.rn.f32 	%f13, %f11, %f12, %f28;
	ld.global.f32 	%f14, [%rd9+4];
	ld.global.f32 	%f15, [%rd11+4];
	fma.rn.f32 	%f16, %f14, %f15, %f13;
	ld.global.f32 	%f17, [%rd9+8];
	ld.global.f32 	%f18, [%rd11+8];
	fma.rn.f32 	%f19, %f17, %f18, %f16;
	ld.global.f32 	%f20, [%rd9+12];
	ld.global.f32 	%f21, [%rd11+12];
	fma.rn.f32 	%f28, %f20, %f21, %f19;
	add.s32 	%r43, %r43, 4;
	add.s32 	%r42, %r42, 4;
	add.s32 	%r41, %r41, 4;
	setp.ne.s32 	%p3, %r43, 0;
	@%p3 bra 	$L__BB0_3;
$L__BB0_4:
	setp.eq.s32 	%p4, %r6, 0;
	@%p4 bra 	$L__BB0_7;
	add.s32 	%r40, %r44, %r4;
	add.s32 	%r46, %r40, %r1;
	mul.wide.u32 	%rd12, %r40, 4;
	add.s64 	%rd15, %rd1, %rd12;
	neg.s32 	%r45, %r6;
$L__BB0_6:
	.pragma "nounroll";
	mul.wide.s32 	%rd13, %r46, 4;
	add.s64 	%rd14, %rd2, %rd13;
	ld.global.f32 	%f22, [%rd14];
	ld.global.f32 	%f23, [%rd15];
	fma.rn.f32 	%f28, %f22, %f23, %f28;
	add.s32 	%r46, %r46, 1;
	add.s64 	%rd15, %rd15, 4;
	add.s32 	%r45, %r45, 1;
	setp.ne.s32 	%p5, %r45, 0;
	@%p5 bra 	$L__BB0_6;
$L__BB0_7:
	st.shared.f32 	[%r3], %f28;
$L__BB0_8:
	bar.sync 	0;
	ret;

}


// ===== COMPILED SASS (sm_100) =====

	.target	sm_100

	.elftype	@"ET_EXEC"


//--------------------- .note.nv.tkinfo           --------------------------
	.section	.note.nv.tkinfo,"",@"SHT_NOTE"
	.sectionflags	@"SHF_NOTE_NV_TKINFO"
	.tkinfo
        /*0018*/ 	.word	0x00000002
        /*0030*/ 	.string	""
        /*0030*/ 	.string	"ptxas"
        /*0030*/ 	.string	"Cuda compilation tools, release 13.0, V13.0.88"
        /*0030*/ 	.string	"Build cuda_13.0.r13.0/compiler.36424714_0"
        /*0030*/ 	.string	"-arch sm_100 -m 64 "



//--------------------- .note.nv.cuinfo           --------------------------
	.section	.note.nv.cuinfo,"",@"SHT_NOTE"
	.sectionflags	@"SHF_NOTE_NV_CUINFO"
        /*0018*/ 	.short	0x0002
        /*001a*/ 	.short	0x0064
        /*001c*/ 	.short	0x0082
	.zero		2


//--------------------- .nv.info                  --------------------------
	.section	.nv.info,"",@"SHT_CUDA_INFO"
	.align	4


	//----- nvinfo : EIATTR_REGCOUNT
	.align		4
        /*0000*/ 	.byte	0x04, 0x2f
        /*0002*/ 	.short	(.L_1 - .L_0)
	.align		4
.L_0:
        /*0004*/ 	.word	index@(_Z15cudaDGEMV_shmemPfS_S_ii)
        /*0008*/ 	.word	0x00000020


	//----- nvinfo : EIATTR_FRAME_SIZE
	.align		4
.L_1:
        /*000c*/ 	.byte	0x04, 0x11
        /*000e*/ 	.short	(.L_3 - .L_2)
	.align		4
.L_2:
        /*0010*/ 	.word	index@(_Z15cudaDGEMV_shmemPfS_S_ii)
        /*0014*/ 	.word	0x00000000


	//----- nvinfo : EIATTR_MIN_STACK_SIZE
	.align		4
.L_3:
        /*0018*/ 	.byte	0x04, 0x12
        /*001a*/ 	.short	(.L_5 - .L_4)
	.align		4
.L_4:
        /*001c*/ 	.word	index@(_Z15cudaDGEMV_shmemPfS_S_ii)
        /*0020*/ 	.word	0x00000000
.L_5:


//--------------------- .nv.compat                --------------------------
	.section	.nv.compat,"",@"SHT_CUDA_COMPAT_INFO"
	.align	4
        /*0000*/ 	.byte	0x02, 0x09, 0x00, 0x00, 0x02, 0x02, 0x01, 0x00, 0x02, 0x05, 0x05, 0x00, 0x03, 0x07, 0x01, 0x01
        /*0010*/ 	.byte	0x02, 0x03, 0x00, 0x00, 0x02, 0x06, 0x01, 0x00, 0x04, 0x0b, 0x08, 0x00, 0x09, 0x00, 0x00, 0x00
        /*0020*/ 	.byte	0x00, 0x00, 0x00, 0x00


//--------------------- .nv.info._Z15cudaDGEMV_shmemPfS_S_ii --------------------------
	.section	.nv.info._Z15cudaDGEMV_shmemPfS_S_ii,"",@"SHT_CUDA_INFO"
	.sectionflags	@""
	.align	4


	//----- nvinfo : EIATTR_CUDA_API_VERSION
	.align		4
        /*0000*/ 	.byte	0x04, 0x37
        /*0002*/ 	.short	(.L_7 - .L_6)
.L_6:
        /*0004*/ 	.word	0x00000082


	//----- nvinfo : EIATTR_KPARAM_INFO
	.align		4
.L_7:
        /*0008*/ 	.byte	0x04, 0x17
        /*000a*/ 	.short	(.L_9 - .L_8)
.L_8:
        /*000c*/ 	.word	0x00000000
        /*0010*/ 	.short	0x0004
        /*0012*/ 	.short	0x001c
        /*0014*/ 	.byte	0x00, 0xf0, 0x11, 0x00


	//----- nvinfo : EIATTR_KPARAM_INFO
	.align		4
.L_9:
        /*0018*/ 	.byte	0x04, 0x17
        /*001a*/ 	.short	(.L_11 - .L_10)
.L_10:
        /*001c*/ 	.word	0x00000000
        /*0020*/ 	.short	0x0003
        /*0022*/ 	.short	0x0018
        /*0024*/ 	.byte	0x00, 0xf0, 0x11, 0x00


	//----- nvinfo : EIATTR_KPARAM_INFO
	.align		4
.L_11:
        /*0028*/ 	.byte	0x04, 0x17
        /*002a*/ 	.short	(.L_13 - .L_12)
.L_12:
        /*002c*/ 	.word	0x00000000
        /*0030*/ 	.short	0x0002
        /*0032*/ 	.short	0x0010
        /*0034*/ 	.byte	0x00, 0xf5, 0x21, 0x00


	//----- nvinfo : EIATTR_KPARAM_INFO
	.align		4
.L_13:
        /*0038*/ 	.byte	0x04, 0x17
        /*003a*/ 	.short	(.L_15 - .L_14)
.L_14:
        /*003c*/ 	.word	0x00000000
        /*0040*/ 	.short	0x0001
        /*0042*/ 	.short	0x0008
        /*0044*/ 	.byte	0x00, 0xf5, 0x21, 0x00


	//----- nvinfo : EIATTR_KPARAM_INFO
	.align		4
.L_15:
        /*0048*/ 	.byte	0x04, 0x17
        /*004a*/ 	.short	(.L_17 - .L_16)
.L_16:
        /*004c*/ 	.word	0x00000000
        /*0050*/ 	.short	0x0000
        /*0052*/ 	.short	0x0000
        /*0054*/ 	.byte	0x00, 0xf5, 0x21, 0x00


	//----- nvinfo : EIATTR_SPARSE_MMA_MASK
	.align		4
.L_17:
        /*0058*/ 	.byte	0x03, 0x50
        /*005a*/ 	.short	0x0000


	//----- nvinfo : EIATTR_MAXREG_COUNT
	.align		4
        /*005c*/ 	.byte	0x03, 0x1b
        /*005e*/ 	.short	0x00ff


	//----- nvinfo : EIATTR_NUM_BARRIERS
	.align		4
        /*0060*/ 	.byte	0x02, 0x4c
        /*0062*/ 	.byte	0x01
	.zero		1


	//----- nvinfo : EIATTR_MERCURY_ISA_VERSION
	.align		4
        /*0064*/ 	.byte	0x03, 0x5f
        /*0066*/ 	.short	0x0101


	//----- nvinfo : EIATTR_VRC_CTA_INIT_COUNT
	.align		4
        /*0068*/ 	.byte	0x02, 0x4a
	.zero		1
	.zero		1


	//----- nvinfo : EIATTR_EXIT_INSTR_OFFSETS
	.align		4
        /*006c*/ 	.byte	0x04, 0x1c
        /*006e*/ 	.short	(.L_19 - .L_18)


	//   ....[0]....
.L_18:
        /*0070*/ 	.word	0x00001010


	//----- nvinfo : EIATTR_CRS_STACK_SIZE
	.align		4
.L_19:
        /*0074*/ 	.byte	0x04, 0x1e
        /*0076*/ 	.short	(.L_21 - .L_20)
.L_20:
        /*0078*/ 	.word	0x00000000


	//----- nvinfo : EIATTR_CBANK_PARAM_SIZE
	.align		4
.L_21:
        /*007c*/ 	.byte	0x03, 0x19
        /*007e*/ 	.short	0x0020


	//----- nvinfo : EIATTR_PARAM_CBANK
	.align		4
        /*0080*/ 	.byte	0x04, 0x0a
        /*0082*/ 	.short	(.L_23 - .L_22)
	.align		4
.L_22:
        /*0084*/ 	.word	index@(.nv.constant0._Z15cudaDGEMV_shmemPfS_S_ii)
        /*0088*/ 	.short	0x0380
        /*008a*/ 	.short	0x0020


	//----- nvinfo : EIATTR_SW_WAR
	.align		4
.L_23:
        /*008c*/ 	.byte	0x04, 0x36
        /*008e*/ 	.short	(.L_25 - .L_24)
.L_24:
        /*0090*/ 	.word	0x00000008
.L_25:


//--------------------- .nv.callgraph             --------------------------
	.section	.nv.callgraph,"",@"SHT_CUDA_CALLGRAPH"
	.align	4
	.sectionentsize	8
	.align		4
        /*0000*/ 	.word	0x00000000
	.align		4
        /*0004*/ 	.word	0xffffffff
	.align		4
        /*0008*/ 	.word	0x00000000
	.align		4
        /*000c*/ 	.word	0xfffffffe
	.align		4
        /*0010*/ 	.word	0x00000000
	.align		4
        /*0014*/ 	.word	0xfffffffd
	.align		4
        /*0018*/ 	.word	0x00000000
	.align		4
        /*001c*/ 	.word	0xfffffffc


//--------------------- .text._Z15cudaDGEMV_shmemPfS_S_ii --------------------------
	.section	.text._Z15cudaDGEMV_shmemPfS_S_ii,"ax",@progbits
	.align	128
        .global         _Z15cudaDGEMV_shmemPfS_S_ii
        .type           _Z15cudaDGEMV_shmemPfS_S_ii,@function
        .size           _Z15cudaDGEMV_shmemPfS_S_ii,(.L_x_15 - _Z15cudaDGEMV_shmemPfS_S_ii)
        .other          _Z15cudaDGEMV_shmemPfS_S_ii,@"STO_CUDA_ENTRY STV_DEFAULT"
_Z15cudaDGEMV_shmemPfS_S_ii:
.text._Z15cudaDGEMV_shmemPfS_S_ii:
[----:B------:R-:W-:Y:S08]  /*0000*/  LDC R1, c[0x0][0x37c] ;  /* 0x0000df00ff017b82 */ /* 0x000ff00000000800 */
[----:B------:R-:W0:Y:S01]  /*0010*/  LDC R0, c[0x0][0x39c] ;  /* 0x0000e700ff007b82 */ /* 0x000e220000000800 */
[----:B------:R-:W1:Y:S01]  /*0020*/  S2R R2, SR_TID.X ;  /* 0x0000000000027919 */ /* 0x000e620000002100 */
[----:B------:R-:W-:Y:S01]  /*0030*/  UMOV UR4, 0x400 ;  /* 0x0000040000047882 */ /* 0x000fe20000000000 */
[----:B------:R-:W-:Y:S05]  /*0040*/  BSSY.RECONVERGENT B2, `(.L_x_0) ;  /* 0x00000fa000027945 */ /* 0x000fea0003800200 */
[----:B------:R-:W2:Y:S01]  /*0050*/  S2UR UR5, SR_CgaCtaId ;  /* 0x00000000000579c3 */ /* 0x000ea20000008800 */
[----:B0-----:R-:W-:-:S04]  /*0060*/  SHF.R.S32.HI R3, RZ, 0x1f, R0 ;  /* 0x0000001fff037819 */ /* 0x001fc80000011400 */
[----:B------:R-:W-:Y:S01]  /*0070*/  LEA.HI R3, R3, R0, RZ, 0xa ;  /* 0x0000000003037211 */ /* 0x000fe200078f50ff */
[----:B--2---:R-:W-:-:S03]  /*0080*/  ULEA UR4, UR5, UR4, 0x18 ;  /* 0x0000000405047291 */ /* 0x004fc6000f8ec0ff */
[----:B------:R-:W-:-:S03]  /*0090*/  SHF.R.S32.HI R3, RZ, 0xa, R3 ;  /* 0x0000000aff037819 */ /* 0x000fc60000011403 */
[----:B-1----:R-:W-:Y:S02]  /*00a0*/  LEA R10, R2, UR4, 0x2 ;  /* 0x00000004020a7c11 */ /* 0x002fe4000f8e10ff */
[----:B------:R-:W-:-:S03]  /*00b0*/  IMAD R11, R3, R2, RZ ;  /* 0x00000002030b7224 */ /* 0x000fc600078e02ff */
[----:B------:R0:W-:Y:S02]  /*00c0*/  STS [R10], RZ ;  /* 0x000000ff0a007388 */ /* 0x0001e40000000800 */
[----:B------:R-:W-:-:S04]  /*00d0*/  VIMNMX R5, PT, PT, R11, 0x3ff, !PT ;  /* 0x000003ff0b057848 */ /* 0x000fc80007fe0100 */
[----:B------:R-:W-:-:S13]  /*00e0*/  ISETP.GE.AND P0, PT, R5, R0, PT ;  /* 0x000000000500720c */ /* 0x000fda0003f06270 */
[----:B0-----:R-:W-:Y:S05]  /*00f0*/  @P0 BRA `(.L_x_1) ;  /* 0x0000000c00b80947 */ /* 0x001fea0003800000 */
[----:B------:R-:W-:Y:S01]  /*0100*/  VIADD R2, R3, 0xffffffff ;  /* 0xffffffff03027836 */ /* 0x000fe20000000000 */
[----:B------:R-:W-:Y:S01]  /*0110*/  LOP3.LUT R3, RZ, R11, RZ, 0x33, !PT ;  /* 0x0000000bff037212 */ /* 0x000fe200078e33ff */
[----:B------:R-:W0:Y:S01]  /*0120*/  S2R R13, SR_CTAID.X ;  /* 0x00000000000d7919 */ /* 0x000e220000002500 */
[----:B------:R-:W1:Y:S01]  /*0130*/  LDC.64 R14, c[0x0][0x358] ;  /* 0x0000d600ff0e7b82 */ /* 0x000e620000000a00 */
[----:B------:R-:W-:Y:S01]  /*0140*/  BSSY.RECONVERGENT B1, `(.L_x_2) ;  /* 0x00000ce000017945 */ /* 0x000fe20003800200 */
[----:B------:R-:W-:Y:S01]  /*0150*/  VIADDMNMX.U32 R2, R3, R0, R2, PT ;  /* 0x0000000003027246 */ /* 0x000fe20003800002 */
[----:B------:R-:W-:Y:S02]  /*0160*/  IMAD.MOV.U32 R12, RZ, RZ, RZ ;  /* 0x000000ffff0c7224 */ /* 0x000fe400078e00ff */
[----:B------:R-:W-:Y:S01]  /*0170*/  IMAD.MOV.U32 R21, RZ, RZ, RZ ;  /* 0x000000ffff157224 */ /* 0x000fe200078e00ff */
[C---:B------:R-:W-:Y:S01]  /*0180*/  ISETP.GE.U32.AND P0, PT, R2.reuse, 0x3, PT ;  /* 0x000000030200780c */ /* 0x040fe20003f06070 */
[----:B------:R-:W-:-:S05]  /*0190*/  VIADD R2, R2, 0x1 ;  /* 0x0000000102027836 */ /* 0x000fca0000000000 */
[----:B------:R-:W-:-:S07]  /*01a0*/  LOP3.LUT R16, R2, 0x3, RZ, 0xc0, !PT ;  /* 0x0000000302107812 */ /* 0x000fce00078ec0ff */
[----:B------:R-:W-:Y:S05]  /*01b0*/  @!P0 BRA `(.L_x_3) ;  /* 0x0000000c00188947 */ /* 0x000fea0003800000 */
[----:B------:R-:W-:Y:S01]  /*01c0*/  LOP3.LUT R12, R2, 0xfffffffc, RZ, 0xc0, !PT ;  /* 0xfffffffc020c7812 */ /* 0x000fe200078ec0ff */
[----:B------:R-:W-:Y:S01]  /*01d0*/  BSSY.RELIABLE B0, `(.L_x_4) ;  /* 0x000009f000007945 */ /* 0x000fe20003800100 */
[--C-:B0-----:R-:W-:Y:S02]  /*01e0*/  IMAD R19, R13, R0, R11.reuse ;  /* 0x000000000d137224 */ /* 0x101fe400078e020b */
[----:B------:R-:W-:Y:S02]  /*01f0*/  IMAD.MOV.U32 R21, RZ, RZ, RZ ;  /* 0x000000ffff157224 */ /* 0x000fe400078e00ff */
[----:B------:R-:W-:Y:S02]  /*0200*/  IMAD.MOV R18, RZ, RZ, -R12 ;  /* 0x000000ffff127224 */ /* 0x000fe400078e0a0c */
[----:B------:R-:W-:-:S03]  /*0210*/  IMAD.MOV.U32 R17, RZ, RZ, R11 ;  /* 0x000000ffff117224 */ /* 0x000fc600078e000b */
[----:B------:R-:W-:-:S13]  /*0220*/  ISETP.GE.AND P0, PT, R18, RZ, PT ;  /* 0x000000ff1200720c */ /* 0x000fda0003f06270 */
[----:B------:R-:W-:Y:S05]  /*0230*/  @P0 BRA `(.L_x_5) ;  /* 0x0000000800600947 */ /* 0x000fea0003800000 */
[----:B------:R-:W-:Y:S01]  /*0240*/  IMAD.MOV R2, RZ, RZ, -R18 ;  /* 0x000000ffff027224 */ /* 0x000fe200078e0a12 */
[----:B------:R-:W-:Y:S01]  /*0250*/  BSSY.RECONVERGENT B3, `(.L_x_6) ;  /* 0x000005a000037945 */ /* 0x000fe20003800200 */
[----:B------:R-:W-:-:S03]  /*0260*/  PLOP3.LUT P0, PT, PT, PT, PT, 0x80, 0x8 ;  /* 0x000000000008781c */ /* 0x000fc60003f0f070 */
[----:B------:R-:W-:-:S13]  /*0270*/  ISETP.GT.AND P1, PT, R2, 0xc, PT ;  /* 0x0000000c0200780c */ /* 0x000fda0003f24270 */
[----:B------:R-:W-:Y:S05]  /*0280*/  @!P1 BRA `(.L_x_7) ;  /* 0x0000000400589947 */ /* 0x000fea0003800000 */
[----:B------:R-:W-:-:S13]  /*0290*/  PLOP3.LUT P0, PT, PT, PT, PT, 0x8, 0x80 ;  /* 0x000000000080781c */ /* 0x000fda0003f0e170 */
.L_x_8:
[----:B------:R-:W0:Y:S01]  /*02a0*/  LDC.64 R2, c[0x0][0x380] ;  /* 0x0000e000ff027b82 */ /* 0x000e220000000a00 */
[C---:B-1----:R-:W-:Y:S02]  /*02b0*/  R2UR UR4, R14.reuse ;  /* 0x000000000e0472ca */ /* 0x042fe400000e0000 */
[C---:B------:R-:W-:Y:S02]  /*02c0*/  R2UR UR5, R15.reuse ;  /* 0x000000000f0572ca */ /* 0x040fe400000e0000 */
[C---:B------:R-:W-:Y:S02]  /*02d0*/  R2UR UR6, R14.reuse ;  /* 0x000000000e0672ca */ /* 0x040fe400000e0000 */
[C---:B------:R-:W-:Y:S01]  /*02e0*/  R2UR UR7, R15.reuse ;  /* 0x000000000f0772ca */ /* 0x040fe200000e0000 */
[----:B------:R-:W1:Y:S01]  /*02f0*/  LDC.64 R4, c[0x0][0x388] ;  /* 0x0000e200ff047b82 */ /* 0x000e620000000a00 */
[----:B------:R-:W-:Y:S02]  /*0300*/  R2UR UR8, R14 ;  /* 0x000000000e0872ca */ /* 0x000fe400000e0000 */
[----:B------:R-:W-:-:S02]  /*0310*/  R2UR UR9, R15 ;  /* 0x000000000f0972ca */ /* 0x000fc400000e0000 */
[C---:B------:R-:W-:Y:S02]  /*0320*/  R2UR UR10, R14.reuse ;  /* 0x000000000e0a72ca */ /* 0x040fe400000e0000 */
[C---:B------:R-:W-:Y:S02]  /*0330*/  R2UR UR11, R15.reuse ;  /* 0x000000000f0b72ca */ /* 0x040fe400000e0000 */
[C---:B------:R-:W-:Y:S02]  /*0340*/  R2UR UR12, R14.reuse ;  /* 0x000000000e0c72ca */ /* 0x040fe400000e0000 */
[C---:B------:R-:W-:Y:S02]  /*0350*/  R2UR UR13, R15.reuse ;  /* 0x000000000f0d72ca */ /* 0x040fe400000e0000 */
[----:B------:R-:W-:Y:S02]  /*0360*/  R2UR UR14, R14 ;  /* 0x000000000e0e72ca */ /* 0x000fe400000e0000 */
[----:B------:R-:W-:Y:S01]  /*0370*/  R2UR UR15, R15 ;  /* 0x000000000f0f72ca */ /* 0x000fe200000e0000 */
[----:B0-----:R-:W-:-:S05]  /*0380*/  IMAD.WIDE R6, R19, 0x4, R2 ;  /* 0x0000000413067825 */ /* 0x001fca00078e0202 */
[----:B------:R-:W2:Y:S01]  /*0390*/  LDG.E R22, desc[UR4][R6.64] ;  /* 0x0000000406167981 */ /* 0x000ea2000c1e1900 */
[----:B-1----:R-:W-:-:S03]  /*03a0*/  IMAD.WIDE.U32 R8, R17, 0x4, R4 ;  /* 0x0000000411087825 */ /* 0x002fc600078e0004 */
[----:B------:R-:W3:Y:S04]  /*03b0*/  LDG.E R20, desc[UR8][R6.64+0x4] ;  /* 0x0000040806147981 */ /* 0x000ee8000c1e1900 */
[----:B------:R-:W2:Y:S04]  /*03c0*/  LDG.E R28, desc[UR6][R8.64] ;  /* 0x00000006081c7981 */ /* 0x000ea8000c1e1900 */
[----:B------:R-:W3:Y:S04]  /*03d0*/  LDG.E R23, desc[UR10][R8.64+0x4] ;  /* 0x0000040a08177981 */ /* 0x000ee8000c1e1900 */
[----:B------:R-:W4:Y:S04]  /*03e0*/  LDG.E R24, desc[UR12][R6.64+0x8] ;  /* 0x0000080c06187981 */ /* 0x000f28000c1e1900 */
[----:B------:R-:W4:Y:S04]  /*03f0*/  LDG.E R25, desc[UR14][R8.64+0x8] ;  /* 0x0000080e08197981 */ /* 0x000f28000c1e1900 */
[----:B------:R-:W5:Y:S04]  /*0400*/  LDG.E R26, desc[UR4][R6.64+0xc] ;  /* 0x00000c04061a7981 */ /* 0x000f68000c1e1900 */
[----:B------:R-:W5:Y:S01]  /*0410*/  LDG.E R27, desc[UR6][R8.64+0xc] ;  /* 0x00000c06081b7981 */ /* 0x000f62000c1e1900 */
[----:B--2---:R-:W-:Y:S01]  /*0420*/  FFMA R21, R22, R28, R21 ;  /* 0x0000001c16157223 */ /* 0x004fe20000000015 */
[----:B------:R-:W-:Y:S01]  /*0430*/  IADD3 R22, PT, PT, R19, 0x4, RZ ;  /* 0x0000000413167810 */ /* 0x000fe20007ffe0ff */
[----:B------:R-:W-:-:S02]  /*0440*/  VIADD R28, R17, 0x4 ;  /* 0x00000004111c7836 */ /* 0x000fc40000000000 */
[----:B---3--:R-:W-:Y:S02]  /*0450*/  FFMA R29, R20, R23, R21 ;  /* 0x00000017141d7223 */ /* 0x008fe40000000015 */
[----:B------:R-:W-:-:S04]  /*0460*/  IMAD.WIDE R22, R22, 0x4, R2 ;  /* 0x0000000416167825 */ /* 0x000fc800078e0202 */
[----:B------:R-:W-:Y:S01]  /*0470*/  IMAD.WIDE.U32 R20, R28, 0x4, R4 ;  /* 0x000000041c147825 */ /* 0x000fe200078e0004 */
[----:B------:R-:W2:Y:S04]  /*0480*/  LDG.E R6, desc[UR4][R22.64] ;  /* 0x0000000416067981 */ /* 0x000ea8000c1e1900 */
[----:B------:R-:W2:Y:S01]  /*0490*/  LDG.E R7, desc[UR6][R20.64] ;  /* 0x0000000614077981 */ /* 0x000ea2000c1e1900 */
[----:B----4-:R-:W-:-:S03]  /*04a0*/  FFMA R25, R24, R25, R29 ;  /* 0x0000001918197223 */ /* 0x010fc6000000001d */
[----:B------:R-:W3:Y:S04]  /*04b0*/  LDG.E R8, desc[UR8][R22.64+0x4] ;  /* 0x0000040816087981 */ /* 0x000ee8000c1e1900 */
[----:B------:R-:W3:Y:S01]  /*04c0*/  LDG.E R9, desc[UR10][R20.64+0x4] ;  /* 0x0000040a14097981 */ /* 0x000ee2000c1e1900 */
[----:B-----5:R-:W-:-:S03]  /*04d0*/  FFMA R29, R26, R27, R25 ;  /* 0x0000001b1a1d7223 */ /* 0x020fc60000000019 */
[----:B------:R-:W4:Y:S04]  /*04e0*/  LDG.E R24, desc[UR12][R22.64+0x8] ;  /* 0x0000080c16187981 */ /* 0x000f28000c1e1900 */
[----:B------:R-:W4:Y:S04]  /*04f0*/  LDG.E R25, desc[UR14][R20.64+0x8] ;  /* 0x0000080e14197981 */ /* 0x000f28000c1e1900 */
[----:B------:R-:W5:Y:S04]  /*0500*/  LDG.E R26, desc[UR4][R22.64+0xc] ;  /* 0x00000c04161a7981 */ /* 0x000f68000c1e1900 */
[----:B------:R-:W5:Y:S01]  /*0510*/  LDG.E R27, desc[UR6][R20.64+0xc] ;  /* 0x00000c06141b7981 */ /* 0x000f62000c1e1900 */
[----:B------:R-:W-:-:S02]  /*0520*/  VIADD R28, R17, 0x8 ;  /* 0x00000008111c7836 */ /* 0x000fc40000000000 */
[----:B--2---:R-:W-:Y:S01]  /*0530*/  FFMA R7, R6, R7, R29 ;  /* 0x0000000706077223 */ /* 0x004fe2000000001d */
[----:B------:R-:W-:-:S03]  /*0540*/  VIADD R6, R19, 0x8 ;  /* 0x0000000813067836 */ /* 0x000fc60000000000 */
[----:B---3--:R-:W-:Y:S01]  /*0550*/  FFMA R29, R8, R9, R7 ;  /* 0x00000009081d7223 */ /* 0x008fe20000000007 */
[----:B------:R-:W-:-:S04]  /*0560*/  IMAD.WIDE R8, R6, 0x4, R2 ;  /* 0x0000000406087825 */ /* 0x000fc800078e0202 */
[----:B------:R-:W-:Y:S01]  /*0570*/  IMAD.WIDE.U32 R6, R28, 0x4, R4 ;  /* 0x000000041c067825 */ /* 0x000fe200078e0004 */
[----:B------:R-:W2:Y:S03]  /*0580*/  LDG.E R23, desc[UR8][R8.64+0x4] ;  /* 0x0000040808177981 */ /* 0x000ea6000c1e1900 */
[----:B----4-:R-:W-:Y:S02]  /*0590*/  FFMA R29, R24, R25, R29 ;  /* 0x00000019181d7223 */ /* 0x010fe4000000001d */
[----:B------:R-:W3:Y:S04]  /*05a0*/  LDG.E R25, desc[UR4][R8.64] ;  /* 0x0000000408197981 */ /* 0x000ee8000c1e1900 */
[----:B------:R-:W3:Y:S04]  /*05b0*/  LDG.E R24, desc[UR6][R6.64] ;  /* 0x0000000606187981 */ /* 0x000ee8000c1e1900 */
[----:B------:R-:W2:Y:S01]  /*05c0*/  LDG.E R22, desc[UR10][R6.64+0x4] ;  /* 0x0000040a06167981 */ /* 0x000ea2000c1e1900 */
[----:B-----5:R-:W-:Y:S01]  /*05d0*/  FFMA R20, R26, R27, R29 ;  /* 0x0000001b1a147223 */ /* 0x020fe2000000001d */
[----:B------:R-:W-:-:S02]  /*05e0*/  VIADD R29, R19, 0xc ;  /* 0x0000000c131d7836 */ /* 0x000fc40000000000 */
[----:B------:R-:W4:Y:S02]  /*05f0*/  LDG.E R21, desc[UR4][R8.64+0x8] ;  /* 0x0000080408157981 */ /* 0x000f24000c1e1900 */
[----:B------:R-:W-:Y:S02]  /*0600*/  IMAD.WIDE R2, R29, 0x4, R2 ;  /* 0x000000041d027825 */ /* 0x000fe400078e0202 */
[----:B------:R-:W4:Y:S02]  /*0610*/  LDG.E R26, desc[UR6][R6.64+0x8] ;  /* 0x00000806061a7981 */ /* 0x000f24000c1e1900 */
[----:B------:R-:W-:Y:S02]  /*0620*/  VIADD R29, R17, 0xc ;  /* 0x0000000c111d7836 */ /* 0x000fe40000000000 */
[----:B------:R-:W5:Y:S02]  /*0630*/  LDG.E R27, desc[UR8][R8.64+0xc] ;  /* 0x00000c08081b7981 */ /* 0x000f64000c1e1900 */
[----:B------:R-:W-:-:S02]  /*0640*/  IMAD.WIDE.U32 R4, R29, 0x4, R4 ;  /* 0x000000041d047825 */ /* 0x000fc400078e0004 */
[----:B------:R-:W5:Y:S01]  /*0650*/  LDG.E R28, desc[UR10][R6.64+0xc] ;  /* 0x00000c0a061c7981 */ /* 0x000f62000c1e1900 */
[C---:B------:R-:W-:Y:S02]  /*0660*/  R2UR UR16, R14.reuse ;  /* 0x000000000e1072ca */ /* 0x040fe400000e0000 */
[C---:B------:R-:W-:Y:S02]  /*0670*/  R2UR UR17, R15.reuse ;  /* 0x000000000f1172ca */ /* 0x040fe400000e0000 */
[----:B------:R-:W-:Y:S01]  /*0680*/  R2UR UR18, R14 ;  /* 0x000000000e1272ca */ /* 0x000fe200000e0000 */
[----:B------:R-:W5:Y:S01]  /*0690*/  LDG.E R9, desc[UR8][R2.64+0x4] ;  /* 0x0000040802097981 */ /* 0x000f62000c1e1900 */
[----:B------:R-:W-:-:S03]  /*06a0*/  R2UR UR19, R15 ;  /* 0x000000000f1372ca */ /* 0x000fc600000e0000 */
[----:B------:R-:W5:Y:S04]  /*06b0*/  LDG.E R6, desc[UR4][R2.64] ;  /* 0x0000000402067981 */ /* 0x000f68000c1e1900 */
[----:B------:R-:W5:Y:S04]  /*06c0*/  LDG.E R7, desc[UR6][R4.64] ;  /* 0x0000000604077981 */ /* 0x000f68000c1e1900 */
[----:B------:R-:W5:Y:S01]  /*06d0*/  LDG.E R8, desc[UR12][R2.64+0x8] ;  /* 0x0000080c02087981 */ /* 0x000f62000c1e1900 */
[----:B---3--:R-:W-:-:S03]  /*06e0*/  FFMA R20, R25, R24, R20 ;  /* 0x0000001819147223 */ /* 0x008fc60000000014 */
[----:B------:R-:W3:Y:S01]  /*06f0*/  LDG.E R25, desc[UR18][R4.64+0xc] ;  /* 0x00000c1204197981 */ /* 0x000ee2000c1e1900 */
[----:B--2---:R-:W-:-:S03]  /*0700*/  FFMA R24, R23, R22, R20 ;  /* 0x0000001617187223 */ /* 0x004fc60000000014 */
[----:B------:R-:W2:Y:S04]  /*0710*/  LDG.E R20, desc[UR10][R4.64+0x4] ;  /* 0x0000040a04147981 */ /* 0x000ea8000c1e1900 */
[----:B------:R-:W3:Y:S04]  /*0720*/  LDG.E R23, desc[UR14][R4.64+0x8] ;  /* 0x0000080e04177981 */ /* 0x000ee8000c1e1900 */
[----:B------:R-:W3:Y:S01]  /*0730*/  LDG.E R22, desc[UR16][R2.64+0xc] ;  /* 0x00000c1002167981 */ /* 0x000ee2000c1e1900 */
[----:B----4-:R-:W-:Y:S01]  /*0740*/  FFMA R24, R21, R26, R24 ;  /* 0x0000001a15187223 */ /* 0x010fe20000000018 */
[----:B------:R-:W-:-:S03]  /*0750*/  VIADD R18, R18, 0x10 ;  /* 0x0000001012127836 */ /* 0x000fc60000000000 */
[----:B-----5:R-:W-:Y:S02]  /*0760*/  FFMA R27, R27, R28, R24 ;  /* 0x0000001c1b1b7223 */ /* 0x020fe40000000018 */
[----:B------:R-:W-:Y:S01]  /*0770*/  ISETP.GE.AND P1, PT, R18, -0xc, PT ;  /* 0xfffffff41200780c */ /* 0x000fe20003f26270 */
[----:B------:R-:W-:Y:S02]  /*0780*/  VIADD R17, R17, 0x10 ;  /* 0x0000001011117836 */ /* 0x000fe40000000000 */
[----:B------:R-:W-:Y:S01]  /*0790*/  FFMA R6, R6, R7, R27 ;  /* 0x0000000706067223 */ /* 0x000fe2000000001b */
[----:B------:R-:W-:-:S03]  /*07a0*/  IADD3 R19, PT, PT, R19, 0x10, RZ ;  /* 0x0000001013137810 */ /* 0x000fc60007ffe0ff */
[----:B--2---:R-:W-:-:S04]  /*07b0*/  FFMA R9, R9, R20, R6 ;  /* 0x0000001409097223 */ /* 0x004fc80000000006 */
[----:B---3--:R-:W-:-:S04]  /*07c0*/  FFMA R9, R8, R23, R9 ;  /* 0x0000001708097223 */ /* 0x008fc80000000009 */
[----:B------:R-:W-:Y:S01]  /*07d0*/  FFMA R21, R22, R25, R9 ;  /* 0x0000001916157223 */ /* 0x000fe20000000009 */
[----:B------:R-:W-:Y:S06]  /*07e0*/  @!P1 BRA `(.L_x_8) ;  /* 0xfffffff800ac9947 */ /* 0x000fec000383ffff */
.L_x_7:
[----:B------:R-:W-:Y:S05]  /*07f0*/  BSYNC.RECONVERGENT B3 ;  /* 0x0000000000037941 */ /* 0x000fea0003800200 */
.L_x_6:
[----:B------:R-:W-:Y:S01]  /*0800*/  IMAD.MOV R2, RZ, RZ, -R18 ;  /* 0x000000ffff027224 */ /* 0x000fe200078e0a12 */
[----:B------:R-:W-:Y:S04]  /*0810*/  BSSY.RECONVERGENT B3, `(.L_x_9) ;  /* 0x0000037000037945 */ /* 0x000fe80003800200 */
[----:B------:R-:W-:-:S13]  /*0820*/  ISETP.GT.AND P1, PT, R2, 0x4, PT ;  /* 0x000000040200780c */ /* 0x000fda0003f24270 */
[----:B------:R-:W-:Y:S05]  /*0830*/  @!P1 BRA `(.L_x_10) ;  /* 0x0000000000d09947 */ /* 0x000fea0003800000 */
        /* <DEDUP_REMOVED lines=8> */
[----:B------:R-:W-:Y:S02]  /*08c0*/  R2UR UR10, R14 ;  /* 0x000000000e0a72ca */ /* 0x000fe400000e0000 */
[----:B------:R-:W-:Y:S01]  /*08d0*/  R2UR UR11, R15 ;  /* 0x000000000f0b72ca */ /* 0x000fe200000e0000 */
[----:B0-----:R-:W-:-:S05]  /*08e0*/  IMAD.WIDE R6, R19, 0x4, R2 ;  /* 0x0000000413067825 */ /* 0x001fca00078e0202 */
[----:B------:R-:W2:Y:S01]  /*08f0*/  LDG.E R24, desc[UR4][R6.64] ;  /* 0x0000000406187981 */ /* 0x000ea2000c1e1900 */
[----:B-1----:R-:W-:-:S03]  /*0900*/  IMAD.WIDE.U32 R8, R17, 0x4, R4 ;  /* 0x0000000411087825 */ /* 0x002fc600078e0004 */
[----:B------:R-:W3:Y:S04]  /*0910*/  LDG.E R23, desc[UR8][R6.64+0x4] ;  /* 0x0000040806177981 */ /* 0x000ee8000c1e1900 */
[----:B------:R-:W2:Y:S04]  /*0920*/  LDG.E R25, desc[UR6][R8.64] ;  /* 0x0000000608197981 */ /* 0x000ea8000c1e1900 */
[----:B------:R-:W3:Y:S01]  /*0930*/  LDG.E R22, desc[UR10][R8.64+0x4] ;  /* 0x0000040a08167981 */ /* 0x000ee2000c1e1900 */
[----:B------:R-:W-:-:S03]  /*0940*/  VIADD R28, R19, 0x4 ;  /* 0x00000004131c7836 */ /* 0x000fc60000000000 */
[----:B------:R-:W4:Y:S01]  /*0950*/  LDG.E R20, desc[UR4][R6.64+0x8] ;  /* 0x0000080406147981 */ /* 0x000f22000c1e1900 */
[----:B------:R-:W-:-:S03]  /*0960*/  IMAD.WIDE R2, R28, 0x4, R2 ;  /* 0x000000041c027825 */ /* 0x000fc600078e0202 */
[----:B------:R-:W4:Y:S01]  /*0970*/  LDG.E R27, desc[UR6][R8.64+0x8] ;  /* 0x00000806081b7981 */ /* 0x000f22000c1e1900 */
[----:B------:R-:W-:Y:S01]  /*0980*/  VIADD R28, R17, 0x4 ;  /* 0x00000004111c7836 */ /* 0x000fe20000000000 */
[----:B------:R-:W-:Y:S02]  /*0990*/  R2UR UR12, R14 ;  /* 0x000000000e0c72ca */ /* 0x000fe400000e0000 */
[C---:B------:R-:W-:Y:S01]  /*09a0*/  R2UR UR13, R15.reuse ;  /* 0x000000000f0d72ca */ /* 0x040fe200000e0000 */
[----:B------:R-:W-:Y:S01]  /*09b0*/  IMAD.WIDE.U32 R4, R28, 0x4, R4 ;  /* 0x000000041c047825 */ /* 0x000fe200078e0004 */
[----:B------:R-:W-:Y:S01]  /*09c0*/  R2UR UR14, R14 ;  /* 0x000000000e0e72ca */ /* 0x000fe200000e0000 */
[----:B------:R-:W5:Y:S01]  /*09d0*/  LDG.E R26, desc[UR8][R6.64+0xc] ;  /* 0x00000c08061a7981 */ /* 0x000f62000c1e1900 */
[----:B------:R-:W-:-:S03]  /*09e0*/  R2UR UR15, R15 ;  /* 0x000000000f0f72ca */ /* 0x000fc600000e0000 */
        /* <DEDUP_REMOVED lines=9> */
[----:B--2---:R-:W-:-:S03]  /*0a80*/  FFMA R24, R24, R25, R21 ;  /* 0x0000001918187223 */ /* 0x004fc60000000015 */
[----:B------:R-:W2:Y:S01]  /*0a90*/  LDG.E R21, desc[UR8][R2.64+0x4] ;  /* 0x0000040802157981 */ /* 0x000ea2000c1e1900 */
[----:B---3--:R-:W-:-:S03]  /*0aa0*/  FFMA R25, R23, R22, R24 ;  /* 0x0000001617197223 */ /* 0x008fc60000000018 */
[----:B------:R-:W2:Y:S04]  /*0ab0*/  LDG.E R22, desc[UR10][R4.64+0x4] ;  /* 0x0000040a04167981 */ /* 0x000ea8000c1e1900 */
[----:B------:R-:W3:Y:S04]  /*0ac0*/  LDG.E R23, desc[UR16][R2.64+0xc] ;  /* 0x00000c1002177981 */ /* 0x000ee8000c1e1900 */
[----:B------:R-:W3:Y:S01]  /*0ad0*/  LDG.E R24, desc[UR18][R4.64+0xc] ;  /* 0x00000c1204187981 */ /* 0x000ee2000c1e1900 */
[----:B----4-:R-:W-:-:S04]  /*0ae0*/  FFMA R25, R20, R27, R25 ;  /* 0x0000001b14197223 */ /* 0x010fc80000000019 */
[----:B-----5:R-:W-:-:S04]  /*0af0*/  FFMA R25, R26, R29, R25 ;  /* 0x0000001d1a197223 */ /* 0x020fc80000000019 */
[----:B------:R-:W-:Y:S01]  /*0b00*/  FFMA R6, R6, R7, R25 ;  /* 0x0000000706067223 */ /* 0x000fe20000000019 */
[----:B------:R-:W-:Y:S01]  /*0b10*/  PLOP3.LUT P0, PT, PT, PT, PT, 0x8, 0x80 ;  /* 0x000000000080781c */ /* 0x000fe20003f0e170 */
[----:B------:R-:W-:Y:S01]  /*0b20*/  VIADD R18, R18, 0x8 ;  /* 0x0000000812127836 */ /* 0x000fe20000000000 */
[----:B------:R-:W-:Y:S01]  /*0b30*/  IADD3 R17, PT, PT, R17, 0x8, RZ ;  /* 0x0000000811117810 */ /* 0x000fe20007ffe0ff */
[----:B------:R-:W-:Y:S02]  /*0b40*/  VIADD R19, R19, 0x8 ;  /* 0x0000000813137836 */ /* 0x000fe40000000000 */
[----:B--2---:R-:W-:-:S04]  /*0b50*/  FFMA R21, R21, R22, R6 ;  /* 0x0000001615157223 */ /* 0x004fc80000000006 */
[----:B------:R-:W-:-:S04]  /*0b60*/  FFMA R8, R8, R9, R21 ;  /* 0x0000000908087223 */ /* 0x000fc80000000015 */
[----:B---3--:R-:W-:-:S07]  /*0b70*/  FFMA R21, R23, R24, R8 ;  /* 0x0000001817157223 */ /* 0x008fce0000000008 */
.L_x_10:
[----:B------:R-:W-:Y:S05]  /*0b80*/  BSYNC.RECONVERGENT B3 ;  /* 0x0000000000037941 */ /* 0x000fea0003800200 */
.L_x_9:
[----:B------:R-:W-:-:S13]  /*0b90*/  ISETP.NE.OR P0, PT, R18, RZ, P0 ;  /* 0x000000ff1200720c */ /* 0x000fda0000705670 */
[----:B------:R-:W-:Y:S05]  /*0ba0*/  @!P0 BREAK.RELIABLE B0 ;  /* 0x0000000000008942 */ /* 0x000fea0003800100 */
[----:B------:R-:W-:Y:S05]  /*0bb0*/  @!P0 BRA `(.L_x_3) ;  /* 0x0000000000988947 */ /* 0x000fea0003800000 */
.L_x_5:
[----:B------:R-:W-:Y:S05]  /*0bc0*/  BSYNC.RELIABLE B0 ;  /* 0x0000000000007941 */ /* 0x000fea0003800100 */
.L_x_4:
        /* <DEDUP_REMOVED lines=12> */
[C---:B------:R-:W-:Y:S02]  /*0c90*/  R2UR UR14, R14.reuse ;  /* 0x000000000e0e72ca */ /* 0x040fe400000e0000 */
[----:B------:R-:W-:Y:S01]  /*0ca0*/  R2UR UR15, R15 ;  /* 0x000000000f0f72ca */ /* 0x000fe200000e0000 */
[----:B0-----:R-:W-:Y:S01]  /*0cb0*/  IMAD.WIDE R2, R19, 0x4, R2 ;  /* 0x0000000413027825 */ /* 0x001fe200078e0202 */
[----:B------:R-:W-:-:S02]  /*0cc0*/  R2UR UR16, R14 ;  /* 0x000000000e1072ca */ /* 0x000fc400000e0000 */
[C---:B------:R-:W-:Y:S02]  /*0cd0*/  R2UR UR17, R15.reuse ;  /* 0x000000000f1172ca */ /* 0x040fe400000e0000 */
[----:B------:R-:W-:Y:S01]  /*0ce0*/  R2UR UR18, R14 ;  /* 0x000000000e1272ca */ /* 0x000fe200000e0000 */
[----:B------:R-:W2:Y:S01]  /*0cf0*/  LDG.E R6, desc[UR4][R2.64] ;  /* 0x0000000402067981 */ /* 0x000ea2000c1e1900 */
[----:B------:R-:W-:Y:S01]  /*0d00*/  R2UR UR19, R15 ;  /* 0x000000000f1372ca */ /* 0x000fe200000e0000 */
[----:B-1----:R-:W-:Y:S02]  /*0d10*/  IMAD.WIDE.U32 R4, R17, 0x4, R4 ;  /* 0x0000000411047825 */ /* 0x002fe400078e0004 */
[----:B------:R-:W3:Y:S04]  /*0d20*/  LDG.E R9, desc[UR8][R2.64+0x4] ;  /* 0x0000040802097981 */ /* 0x000ee8000c1e1900 */
[----:B------:R-:W2:Y:S04]  /*0d30*/  LDG.E R7, desc[UR6][R4.64] ;  /* 0x0000000604077981 */ /* 0x000ea8000c1e1900 */
[----:B------:R-:W3:Y:S04]  /*0d40*/  LDG.E R8, desc[UR10][R4.64+0x4] ;  /* 0x0000040a04087981 */ /* 0x000ee8000c1e1900 */
[----:B------:R-:W4:Y:S04]  /*0d50*/  LDG.E R23, desc[UR12][R2.64+0x8] ;  /* 0x0000080c02177981 */ /* 0x000f28000c1e1900 */
[----:B------:R-:W4:Y:S04]  /*0d60*/  LDG.E R20, desc[UR14][R4.64+0x8] ;  /* 0x0000080e04147981 */ /* 0x000f28000c1e1900 */
[----:B------:R-:W5:Y:S04]  /*0d70*/  LDG.E R25, desc[UR16][R2.64+0xc] ;  /* 0x00000c1002197981 */ /* 0x000f68000c1e1900 */
[----:B------:R-:W5:Y:S01]  /*0d80*/  LDG.E R22, desc[UR18][R4.64+0xc] ;  /* 0x00000c1204167981 */ /* 0x000f62000c1e1900 */
[----:B------:R-:W-:-:S05]  /*0d90*/  VIADD R18, R18, 0x4 ;  /* 0x0000000412127836 */ /* 0x000fca0000000000 */
[----:B------:R-:W-:Y:S01]  /*0da0*/  ISETP.NE.AND P0, PT, R18, RZ, PT ;  /* 0x000000ff1200720c */ /* 0x000fe20003f05270 */
[----:B------:R-:W-:Y:S02]  /*0db0*/  VIADD R19, R19, 0x4 ;  /* 0x0000000413137836 */ /* 0x000fe40000000000 */
[----:B------:R-:W-:Y:S02]  /*0dc0*/  VIADD R17, R17, 0x4 ;  /* 0x0000000411117836 */ /* 0x000fe40000000000 */
[----:B--2---:R-:W-:-:S04]  /*0dd0*/  FFMA R6, R6, R7, R21 ;  /* 0x0000000706067223 */ /* 0x004fc80000000015 */
[----:B---3--:R-:W-:-:S04]  /*0de0*/  FFMA R6, R9, R8, R6 ;  /* 0x0000000809067223 */ /* 0x008fc80000000006 */
[----:B----4-:R-:W-:-:S04]  /*0df0*/  FFMA R6, R23, R20, R6 ;  /* 0x0000001417067223 */ /* 0x010fc80000000006 */
[----:B-----5:R-:W-:Y:S01]  /*0e00*/  FFMA R21, R25, R22, R6 ;  /* 0x0000001619157223 */ /* 0x020fe20000000006 */
[----:B------:R-:W-:Y:S06]  /*0e10*/  @P0 BRA `(.L_x_4) ;  /* 0xfffffffc006c0947 */ /* 0x000fec000383ffff */
.L_x_3:
[----:B------:R-:W-:Y:S05]  /*0e20*/  BSYNC.RECONVERGENT B1 ;  /* 0x0000000000017941 */ /* 0x000fea0003800200 */
.L_x_2:
[----:B------:R-:W-:Y:S01]  /*0e30*/  ISETP.NE.AND P0, PT, R16, RZ, PT ;  /* 0x000000ff1000720c */ /* 0x000fe20003f05270 */
[----:B------:R-:W-:-:S12]  /*0e40*/  BSSY.RECONVERGENT B0, `(.L_x_11) ;  /* 0x0000018000007945 */ /* 0x000fd80003800200 */
[----:B------:R-:W-:Y:S05]  /*0e50*/  @!P0 BRA `(.L_x_12) ;  /* 0x0000000000588947 */ /* 0x000fea0003800000 */
[----:B------:R-:W2:Y:S01]  /*0e60*/  LDC.64 R4, c[0x0][0x388] ;  /* 0x0000e200ff047b82 */ /* 0x000ea20000000a00 */
[----:B------:R-:W-:Y:S02]  /*0e70*/  IMAD.IADD R11, R11, 0x1, R12 ;  /* 0x000000010b0b7824 */ /* 0x000fe400078e020c */
[----:B------:R-:W-:-:S05]  /*0e80*/  IMAD.MOV R16, RZ, RZ, -R16 ;  /* 0x000000ffff107224 */ /* 0x000fca00078e0a10 */
[----:B------:R-:W3:Y:S01]  /*0e90*/  LDC.64 R2, c[0x0][0x380] ;  /* 0x0000e000ff027b82 */ /* 0x000ee20000000a00 */
[----:B--2---:R-:W-:-:S04]  /*0ea0*/  IMAD.WIDE.U32 R4, R11, 0x4, R4 ;  /* 0x000000040b047825 */ /* 0x004fc800078e0004 */
[----:B0-----:R-:W-:Y:S01]  /*0eb0*/  IMAD R11, R13, R0, R11 ;  /* 0x000000000d0b7224 */ /* 0x001fe200078e020b */
[----:B------:R-:W-:Y:S01]  /*0ec0*/  MOV R7, R5 ;  /* 0x0000000500077202 */ /* 0x000fe20000000f00 */
[----:B------:R-:W-:-:S07]  /*0ed0*/  IMAD.MOV.U32 R6, RZ, RZ, R4 ;  /* 0x000000ffff067224 */ /* 0x000fce00078e0004 */
.L_x_13:
[C---:B-1----:R-:W-:Y:S01]  /*0ee0*/  R2UR UR4, R14.reuse ;  /* 0x000000000e0472ca */ /* 0x042fe200000e0000 */
[----:B---3--:R-:W-:Y:S01]  /*0ef0*/  IMAD.WIDE R4, R11, 0x4, R2 ;  /* 0x000000040b047825 */ /* 0x008fe200078e0202 */
[C---:B------:R-:W-:Y:S02]  /*0f00*/  R2UR UR5, R15.reuse ;  /* 0x000000000f0572ca */ /* 0x040fe400000e0000 */
[----:B------:R-:W-:Y:S02]  /*0f10*/  R2UR UR6, R14 ;  /* 0x000000000e0672ca */ /* 0x000fe400000e0000 */
[----:B------:R-:W-:-:S09]  /*0f20*/  R2UR UR7, R15 ;  /* 0x000000000f0772ca */ /* 0x000fd200000e0000 */
[----:B------:R-:W2:Y:S04]  /*0f30*/  LDG.E R4, desc[UR4][R4.64] ;  /* 0x0000000404047981 */ /* 0x000ea8000c1e1900 */
[----:B------:R0:W2:Y:S01]  /*0f40*/  LDG.E R0, desc[UR6][R6.64] ;  /* 0x0000000606007981 */ /* 0x0000a2000c1e1900 */
[----:B------:R-:W-:Y:S02]  /*0f50*/  VIADD R16, R16, 0x1 ;  /* 0x0000000110107836 */ /* 0x000fe40000000000 */
[----:B------:R-:W-:-:S03]  /*0f60*/  VIADD R11, R11, 0x1 ;  /* 0x000000010b0b7836 */ /* 0x000fc60000000000 */
[----:B------:R-:W-:Y:S02]  /*0f70*/  ISETP.NE.AND P0, PT, R16, RZ, PT ;  /* 0x000000ff1000720c */ /* 0x000fe40003f05270 */
[----:B0-----:R-:W-:-:S05]  /*0f80*/  IADD3 R6, P1, PT, R6, 0x4, RZ ;  /* 0x0000000406067810 */ /* 0x001fca0007f3e0ff */
[----:B------:R-:W-:Y:S02]  /*0f90*/  IMAD.X R7, RZ, RZ, R7, P1 ;  /* 0x000000ffff077224 */ /* 0x000fe400008e0607 */
[----:B--2---:R-:W-:-:S04]  /*0fa0*/  FFMA R21, R4, R0, R21 ;  /* 0x0000000004157223 */ /* 0x004fc80000000015 */
[----:B------:R-:W-:Y:S05]  /*0fb0*/  @P0 BRA `(.L_x_13) ;  /* 0xfffffffc00c80947 */ /* 0x000fea000383ffff */
.L_x_12:
[----:B------:R-:W-:Y:S05]  /*0fc0*/  BSYNC.RECONVERGENT B0 ;  /* 0x0000000000007941 */ /* 0x000fea0003800200 */
.L_x_11:
[----:B------:R2:W-:Y:S02]  /*0fd0*/  STS [R10], R21 ;  /* 0x000000150a007388 */ /* 0x0005e40000000800 */
.L_x_1:
[----:B------:R-:W-:Y:S05]  /*0fe0*/  BSYNC.RECONVERGENT B2 ;  /* 0x0000000000027941 */ /* 0x000fea0003800200 */
.L_x_0:
[----:B------:R-:W-:Y:S05]  /*0ff0*/  WARPSYNC.ALL ;  /* 0x0000000000007948 */ /* 0x000fea0003800000 */
[----:B------:R-:W-:Y:S06]  /*1000*/  BAR.SYNC.DEFER_BLOCKING 0x0 ;  /* 0x0000000000007b1d */ /* 0x000fec0000010000 */
[----:B------:R-:W-:Y:S05]  /*1010*/  EXIT ;  /* 0x000000000000794d */ /* 0x000fea0003800000 */
.L_x_14:
[----:B------:R-:W-:-:S00]  /*1020*/  BRA `(.L_x_14) ;  /* 0xfffffffc00fc7947 */ /* 0x000fc0000383ffff */
[----:B------:R-:W-:-:S00]  /*1030*/  NOP ;  /* 0x0000000000007918 */ /* 0x000fc00000000000 */
        /* <DEDUP_REMOVED lines=12> */
.L_x_15:


//--------------------- .nv.shared._Z15cudaDGEMV_shmemPfS_S_ii --------------------------
	.section	.nv.shared._Z15cudaDGEMV_shmemPfS_S_ii,"aw",@nobits
	.sectionflags	@""
	.align	4
.nv.shared._Z15cudaDGEMV_shmemPfS_S_ii:
	.zero		5120


//--------------------- .nv.shared.reserved.0     --------------------------
	.section	.nv.shared.reserved.0,"aw",@nobits
	.weak		__nv_reservedSMEM_offset_0_alias
	.size		__nv_reservedSMEM_offset_0_alias, 0, 64
	.other		__nv_reservedSMEM_offset_0_alias,@"STO_CUDA_RESERVED_SHARED STV_DEFAULT"
__nv_reservedSMEM_offset_0_alias:
	.zero		0
	.zero		64


//--------------------- .nv.constant0._Z15cudaDGEMV_shmemPfS_S_ii --------------------------
	.section	.nv.constant0._Z15cudaDGEMV_shmemPfS_S_ii,"a",@progbits
	.sectionflags	@""
	.align	4
.nv.constant0._Z15cudaDGEMV_shmemPfS_S_ii:
	.zero		928


//--------------------- SYMBOLS --------------------------

	.type		.nv.reservedSmem.offset0,@object
	.size		.nv.reservedSmem.offset0,0x4
	.type		.nv.reservedSmem.cap,@object
	.size		.nv.reservedSmem.cap,0x4
